
	.version 2.3
	.target sm_20
	.address_size 64
	// compiled with /sciclone/data20/adwait/software/cuda/open64/lib//be
	// nvopencc 4.0 built on 2011-05-12

	//-----------------------------------------------------------
	// Compiling /tmp/tmpxft_0000c203_00000000-15_MD.compute_20.cpp3.i (/local/scr/adwait/TMPDIR/ccBI#.9HkFkM)
	//-----------------------------------------------------------

	//-----------------------------------------------------------
	// Options:
	//-----------------------------------------------------------
	//  Target:ptx, ISA:sm_20, Endian:little, Pointer Size:64
	//  -O3	(Optimization level)
	//  -g0	(Debug level)
	//  -m2	(Report advisories)
	//-----------------------------------------------------------

	.file	1	"<command-line>"
	.file	2	"/tmp/tmpxft_0000c203_00000000-14_MD.compute_20.cudafe2.gpu"
	.file	3	"/usr/lib/gcc/x86_64-redhat-linux/4.4.6/include/stddef.h"
	.file	4	"/sciclone/data20/adwait/software/cuda/bin/../include/crt/device_runtime.h"
	.file	5	"/sciclone/data20/adwait/software/cuda/bin/../include/host_defines.h"
	.file	6	"/sciclone/data20/adwait/software/cuda/bin/../include/builtin_types.h"
	.file	7	"/sciclone/data20/adwait/software/cuda/bin/../include/device_types.h"
	.file	8	"/sciclone/data20/adwait/software/cuda/bin/../include/driver_types.h"
	.file	9	"/sciclone/data20/adwait/software/cuda/bin/../include/surface_types.h"
	.file	10	"/sciclone/data20/adwait/software/cuda/bin/../include/texture_types.h"
	.file	11	"/sciclone/data20/adwait/software/cuda/bin/../include/vector_types.h"
	.file	12	"/sciclone/data20/adwait/software/cuda/bin/../include/device_launch_parameters.h"
	.file	13	"/sciclone/data20/adwait/software/cuda/bin/../include/crt/storage_class.h"
	.file	14	"/usr/include/bits/types.h"
	.file	15	"/usr/include/time.h"
	.file	16	"MD.cu"
	.file	17	"/sciclone/data20/adwait/software/cuda/bin/../include/common_functions.h"
	.file	18	"/sciclone/data20/adwait/software/cuda/bin/../include/math_functions.h"
	.file	19	"/sciclone/data20/adwait/software/cuda/bin/../include/math_constants.h"
	.file	20	"/sciclone/data20/adwait/software/cuda/bin/../include/device_functions.h"
	.file	21	"/sciclone/data20/adwait/software/cuda/bin/../include/sm_11_atomic_functions.h"
	.file	22	"/sciclone/data20/adwait/software/cuda/bin/../include/sm_12_atomic_functions.h"
	.file	23	"/sciclone/data20/adwait/software/cuda/bin/../include/sm_13_double_functions.h"
	.file	24	"/sciclone/data20/adwait/software/cuda/bin/../include/sm_20_atomic_functions.h"
	.file	25	"/sciclone/data20/adwait/software/cuda/bin/../include/sm_20_intrinsics.h"
	.file	26	"/sciclone/data20/adwait/software/cuda/bin/../include/surface_functions.h"
	.file	27	"/sciclone/data20/adwait/software/cuda/bin/../include/texture_fetch_functions.h"
	.file	28	"/sciclone/data20/adwait/software/cuda/bin/../include/math_functions_dbl_ptx3.h"

	.global .texref posTexture;

	.entry _Z16compute_lj_forceIf6float36float4Lb1E12texReader_spEvPT0_PKT1_iPKiT_SA_SA_i (
		.param .u64 __cudaparm__Z16compute_lj_forceIf6float36float4Lb1E12texReader_spEvPT0_PKT1_iPKiT_SA_SA_i_force3,
		.param .u64 __cudaparm__Z16compute_lj_forceIf6float36float4Lb1E12texReader_spEvPT0_PKT1_iPKiT_SA_SA_i_position,
		.param .s32 __cudaparm__Z16compute_lj_forceIf6float36float4Lb1E12texReader_spEvPT0_PKT1_iPKiT_SA_SA_i_neighCount,
		.param .u64 __cudaparm__Z16compute_lj_forceIf6float36float4Lb1E12texReader_spEvPT0_PKT1_iPKiT_SA_SA_i_neighList,
		.param .f32 __cudaparm__Z16compute_lj_forceIf6float36float4Lb1E12texReader_spEvPT0_PKT1_iPKiT_SA_SA_i_cutsq,
		.param .f32 __cudaparm__Z16compute_lj_forceIf6float36float4Lb1E12texReader_spEvPT0_PKT1_iPKiT_SA_SA_i_lj1,
		.param .f32 __cudaparm__Z16compute_lj_forceIf6float36float4Lb1E12texReader_spEvPT0_PKT1_iPKiT_SA_SA_i_lj2,
		.param .s32 __cudaparm__Z16compute_lj_forceIf6float36float4Lb1E12texReader_spEvPT0_PKT1_iPKiT_SA_SA_i_inum)
	{
	.reg .u32 %r<21>;
	.reg .u64 %rd<14>;
	.reg .f32 %f<31>;
	.reg .pred %p<5>;
	.loc	16	108	0
$LDWbegin__Z16compute_lj_forceIf6float36float4Lb1E12texReader_spEvPT0_PKT1_iPKiT_SA_SA_i:
	.loc	16	114	0
	mov.u32 	%r1, %tid.x;
	mov.u32 	%r2, %ctaid.x;
	mov.u32 	%r3, %ntid.x;
	mul.lo.u32 	%r4, %r2, %r3;
	add.u32 	%r5, %r1, %r4;
	cvt.s64.s32 	%rd1, %r5;
	ld.param.u64 	%rd2, [__cudaparm__Z16compute_lj_forceIf6float36float4Lb1E12texReader_spEvPT0_PKT1_iPKiT_SA_SA_i_position];
	mul.wide.s32 	%rd3, %r5, 16;
	add.u64 	%rd4, %rd2, %rd3;
	ld.global.v4.f32 	{%f1,%f2,%f3,_}, [%rd4+0];
	ld.param.s32 	%r6, [__cudaparm__Z16compute_lj_forceIf6float36float4Lb1E12texReader_spEvPT0_PKT1_iPKiT_SA_SA_i_neighCount];
	mov.u32 	%r7, 0;
	setp.le.s32 	%p1, %r6, %r7;
	@%p1 bra 	$Lt_0_4354;
	mov.s32 	%r8, %r6;
	ld.param.s32 	%r9, [__cudaparm__Z16compute_lj_forceIf6float36float4Lb1E12texReader_spEvPT0_PKT1_iPKiT_SA_SA_i_inum];
	cvt.s64.s32 	%rd5, %r9;
	mul.wide.s32 	%rd6, %r9, 4;
	ld.param.u64 	%rd7, [__cudaparm__Z16compute_lj_forceIf6float36float4Lb1E12texReader_spEvPT0_PKT1_iPKiT_SA_SA_i_neighList];
	mul.lo.u64 	%rd8, %rd1, 4;
	add.u64 	%rd9, %rd7, %rd8;
	ld.param.f32 	%f4, [__cudaparm__Z16compute_lj_forceIf6float36float4Lb1E12texReader_spEvPT0_PKT1_iPKiT_SA_SA_i_cutsq];
	mov.s32 	%r10, 0;
	mov.f32 	%f5, 0f00000000;     	// 0
	mov.f32 	%f6, 0f00000000;     	// 0
	mov.f32 	%f7, 0f00000000;     	// 0
	mov.s32 	%r11, %r8;
$Lt_0_3330:
 //<loop> Loop body line 114, nesting depth: 1, estimated iterations: unknown
	.loc	16	129	0
	ld.global.s32 	%r12, [%rd9+0];
	mov.u32 	%r13, %r12;
	mov.s32 	%r14, 0;
	mov.u32 	%r15, %r14;
	mov.s32 	%r16, 0;
	mov.u32 	%r17, %r16;
	mov.s32 	%r18, 0;
	mov.u32 	%r19, %r18;
	tex.1d.v4.f32.s32 {%f8,%f9,%f10,%f11},[posTexture,{%r13,%r15,%r17,%r19}];
	mov.f32 	%f12, %f8;
	mov.f32 	%f13, %f9;
	mov.f32 	%f14, %f10;
	sub.f32 	%f15, %f2, %f13;
	sub.f32 	%f16, %f1, %f12;
	sub.f32 	%f17, %f3, %f14;
	mul.f32 	%f18, %f15, %f15;
	fma.rn.f32 	%f19, %f16, %f16, %f18;
	fma.rn.f32 	%f20, %f17, %f17, %f19;
	setp.lt.f32 	%p2, %f20, %f4;
	@!%p2 bra 	$Lt_0_3586;
	.loc	16	150	0
	rcp.rn.f32 	%f21, %f20;
	mul.f32 	%f22, %f21, %f21;
	mul.f32 	%f23, %f21, %f22;
	mul.f32 	%f24, %f21, %f23;
	ld.param.f32 	%f25, [__cudaparm__Z16compute_lj_forceIf6float36float4Lb1E12texReader_spEvPT0_PKT1_iPKiT_SA_SA_i_lj2];
	ld.param.f32 	%f26, [__cudaparm__Z16compute_lj_forceIf6float36float4Lb1E12texReader_spEvPT0_PKT1_iPKiT_SA_SA_i_lj1];
	mul.f32 	%f27, %f26, %f23;
	sub.f32 	%f28, %f27, %f25;
	mul.f32 	%f29, %f24, %f28;
	fma.rn.f32 	%f7, %f16, %f29, %f7;
	.loc	16	151	0
	fma.rn.f32 	%f6, %f15, %f29, %f6;
	.loc	16	152	0
	fma.rn.f32 	%f5, %f17, %f29, %f5;
$Lt_0_3586:
	add.s32 	%r10, %r10, 1;
	add.u64 	%rd9, %rd6, %rd9;
	setp.ne.s32 	%p3, %r6, %r10;
	@%p3 bra 	$Lt_0_3330;
	bra.uni 	$Lt_0_2818;
$Lt_0_4354:
	mov.f32 	%f5, 0f00000000;     	// 0
	mov.f32 	%f6, 0f00000000;     	// 0
	mov.f32 	%f7, 0f00000000;     	// 0
$Lt_0_2818:
	.loc	16	158	0
	ld.param.u64 	%rd10, [__cudaparm__Z16compute_lj_forceIf6float36float4Lb1E12texReader_spEvPT0_PKT1_iPKiT_SA_SA_i_force3];
	mul.lo.u64 	%rd11, %rd1, 12;
	add.u64 	%rd12, %rd10, %rd11;
	st.global.f32 	[%rd12+0], %f7;
	st.global.f32 	[%rd12+4], %f6;
	st.global.f32 	[%rd12+8], %f5;
	.loc	16	159	0
	exit;
$LDWend__Z16compute_lj_forceIf6float36float4Lb1E12texReader_spEvPT0_PKT1_iPKiT_SA_SA_i:
	} // _Z16compute_lj_forceIf6float36float4Lb1E12texReader_spEvPT0_PKT1_iPKiT_SA_SA_i
	.global .texref posTexture_dp;

	.entry _Z16compute_lj_forceId7double37double4Lb1E12texReader_dpEvPT0_PKT1_iPKiT_SA_SA_i (
		.param .u64 __cudaparm__Z16compute_lj_forceId7double37double4Lb1E12texReader_dpEvPT0_PKT1_iPKiT_SA_SA_i_force3,
		.param .u64 __cudaparm__Z16compute_lj_forceId7double37double4Lb1E12texReader_dpEvPT0_PKT1_iPKiT_SA_SA_i_position,
		.param .s32 __cudaparm__Z16compute_lj_forceId7double37double4Lb1E12texReader_dpEvPT0_PKT1_iPKiT_SA_SA_i_neighCount,
		.param .u64 __cudaparm__Z16compute_lj_forceId7double37double4Lb1E12texReader_dpEvPT0_PKT1_iPKiT_SA_SA_i_neighList,
		.param .f64 __cudaparm__Z16compute_lj_forceId7double37double4Lb1E12texReader_dpEvPT0_PKT1_iPKiT_SA_SA_i_cutsq,
		.param .f64 __cudaparm__Z16compute_lj_forceId7double37double4Lb1E12texReader_dpEvPT0_PKT1_iPKiT_SA_SA_i_lj1,
		.param .f64 __cudaparm__Z16compute_lj_forceId7double37double4Lb1E12texReader_dpEvPT0_PKT1_iPKiT_SA_SA_i_lj2,
		.param .s32 __cudaparm__Z16compute_lj_forceId7double37double4Lb1E12texReader_dpEvPT0_PKT1_iPKiT_SA_SA_i_inum)
	{
	.reg .u32 %r<44>;
	.reg .u64 %rd<14>;
	.reg .f64 %fd<27>;
	.reg .pred %p<5>;
	.loc	16	108	0
$LDWbegin__Z16compute_lj_forceId7double37double4Lb1E12texReader_dpEvPT0_PKT1_iPKiT_SA_SA_i:
	.loc	16	114	0
	mov.u32 	%r1, %tid.x;
	mov.u32 	%r2, %ctaid.x;
	mov.u32 	%r3, %ntid.x;
	mul.lo.u32 	%r4, %r2, %r3;
	add.u32 	%r5, %r1, %r4;
	cvt.s64.s32 	%rd1, %r5;
	ld.param.u64 	%rd2, [__cudaparm__Z16compute_lj_forceId7double37double4Lb1E12texReader_dpEvPT0_PKT1_iPKiT_SA_SA_i_position];
	mul.wide.s32 	%rd3, %r5, 32;
	add.u64 	%rd4, %rd2, %rd3;
	ld.global.v2.f64 	{%fd1,%fd2}, [%rd4+0];
	ld.global.f64 	%fd3, [%rd4+16];
	ld.param.s32 	%r6, [__cudaparm__Z16compute_lj_forceId7double37double4Lb1E12texReader_dpEvPT0_PKT1_iPKiT_SA_SA_i_neighCount];
	mov.u32 	%r7, 0;
	setp.le.s32 	%p1, %r6, %r7;
	@%p1 bra 	$Lt_1_4354;
	mov.s32 	%r8, %r6;
	ld.param.s32 	%r9, [__cudaparm__Z16compute_lj_forceId7double37double4Lb1E12texReader_dpEvPT0_PKT1_iPKiT_SA_SA_i_inum];
	cvt.s64.s32 	%rd5, %r9;
	mul.wide.s32 	%rd6, %r9, 4;
	ld.param.u64 	%rd7, [__cudaparm__Z16compute_lj_forceId7double37double4Lb1E12texReader_dpEvPT0_PKT1_iPKiT_SA_SA_i_neighList];
	mul.lo.u64 	%rd8, %rd1, 4;
	add.u64 	%rd9, %rd7, %rd8;
	ld.param.f64 	%fd4, [__cudaparm__Z16compute_lj_forceId7double37double4Lb1E12texReader_dpEvPT0_PKT1_iPKiT_SA_SA_i_cutsq];
	mov.s32 	%r10, 0;
	mov.f64 	%fd5, 0d0000000000000000;	// 0
	mov.f64 	%fd6, 0d0000000000000000;	// 0
	mov.f64 	%fd7, 0d0000000000000000;	// 0
	mov.s32 	%r11, %r8;
$Lt_1_3330:
 //<loop> Loop body line 114, nesting depth: 1, estimated iterations: unknown
	.loc	16	124	0
	ld.global.s32 	%r12, [%rd9+0];
	.loc	16	129	0
	mul.lo.s32 	%r13, %r12, 2;
	mov.u32 	%r14, %r13;
	mov.s32 	%r15, 0;
	mov.u32 	%r16, %r15;
	mov.s32 	%r17, 0;
	mov.u32 	%r18, %r17;
	mov.s32 	%r19, 0;
	mov.u32 	%r20, %r19;
	tex.1d.v4.s32.s32 {%r21,%r22,%r23,%r24},[posTexture_dp,{%r14,%r16,%r18,%r20}];
	mov.s32 	%r25, %r21;
	mov.s32 	%r26, %r22;
	mov.s32 	%r27, %r23;
	mov.s32 	%r28, %r24;
	add.s32 	%r29, %r13, 1;
	mov.u32 	%r30, %r29;
	mov.s32 	%r31, 0;
	mov.u32 	%r32, %r31;
	mov.s32 	%r33, 0;
	mov.u32 	%r34, %r33;
	mov.s32 	%r35, 0;
	mov.u32 	%r36, %r35;
	tex.1d.v4.s32.s32 {%r37,%r38,%r39,%r40},[posTexture_dp,{%r30,%r32,%r34,%r36}];
	mov.s32 	%r41, %r37;
	mov.s32 	%r42, %r38;
	mov.b64 	%fd8, {%r27,%r28};
	mov.b64 	%fd9, {%r25,%r26};
	mov.b64 	%fd10, {%r41,%r42};
	sub.f64 	%fd11, %fd2, %fd8;
	sub.f64 	%fd12, %fd1, %fd9;
	sub.f64 	%fd13, %fd3, %fd10;
	mul.f64 	%fd14, %fd11, %fd11;
	mad.rn.f64 	%fd15, %fd12, %fd12, %fd14;
	mad.rn.f64 	%fd16, %fd13, %fd13, %fd15;
	setp.lt.f64 	%p2, %fd16, %fd4;
	@!%p2 bra 	$Lt_1_3586;
	.loc	16	150	0
	rcp.rn.f64 	%fd17, %fd16;
	mul.f64 	%fd18, %fd17, %fd17;
	mul.f64 	%fd19, %fd17, %fd18;
	mul.f64 	%fd20, %fd17, %fd19;
	ld.param.f64 	%fd21, [__cudaparm__Z16compute_lj_forceId7double37double4Lb1E12texReader_dpEvPT0_PKT1_iPKiT_SA_SA_i_lj2];
	ld.param.f64 	%fd22, [__cudaparm__Z16compute_lj_forceId7double37double4Lb1E12texReader_dpEvPT0_PKT1_iPKiT_SA_SA_i_lj1];
	mul.f64 	%fd23, %fd22, %fd19;
	sub.f64 	%fd24, %fd23, %fd21;
	mul.f64 	%fd25, %fd20, %fd24;
	mad.rn.f64 	%fd7, %fd12, %fd25, %fd7;
	.loc	16	151	0
	mad.rn.f64 	%fd6, %fd11, %fd25, %fd6;
	.loc	16	152	0
	mad.rn.f64 	%fd5, %fd13, %fd25, %fd5;
$Lt_1_3586:
	add.s32 	%r10, %r10, 1;
	add.u64 	%rd9, %rd6, %rd9;
	setp.ne.s32 	%p3, %r6, %r10;
	@%p3 bra 	$Lt_1_3330;
	bra.uni 	$Lt_1_2818;
$Lt_1_4354:
	mov.f64 	%fd5, 0d0000000000000000;	// 0
	mov.f64 	%fd6, 0d0000000000000000;	// 0
	mov.f64 	%fd7, 0d0000000000000000;	// 0
$Lt_1_2818:
	.loc	16	158	0
	ld.param.u64 	%rd10, [__cudaparm__Z16compute_lj_forceId7double37double4Lb1E12texReader_dpEvPT0_PKT1_iPKiT_SA_SA_i_force3];
	mul.lo.u64 	%rd11, %rd1, 24;
	add.u64 	%rd12, %rd10, %rd11;
	st.global.f64 	[%rd12+0], %fd7;
	st.global.f64 	[%rd12+8], %fd6;
	st.global.f64 	[%rd12+16], %fd5;
	.loc	16	159	0
	exit;
$LDWend__Z16compute_lj_forceId7double37double4Lb1E12texReader_dpEvPT0_PKT1_iPKiT_SA_SA_i:
	} // _Z16compute_lj_forceId7double37double4Lb1E12texReader_dpEvPT0_PKT1_iPKiT_SA_SA_i




// ===== COMPILED SASS (sm_100) =====

	.target	sm_100

	.elftype	@"ET_EXEC"


//--------------------- .note.nv.tkinfo           --------------------------
	.section	.note.nv.tkinfo,"",@"SHT_NOTE"
	.sectionflags	@"SHF_NOTE_NV_TKINFO"
	.tkinfo
        /*0018*/ 	.word	0x00000002
        /*0030*/ 	.string	""
        /*0030*/ 	.string	"ptxas"
        /*0030*/ 	.string	"Cuda compilation tools, release 13.0, V13.0.88"
        /*0030*/ 	.string	"Build cuda_13.0.r13.0/compiler.36424714_0"
        /*0030*/ 	.string	"-arch sm_100 "



//--------------------- .note.nv.cuinfo           --------------------------
	.section	.note.nv.cuinfo,"",@"SHT_NOTE"
	.sectionflags	@"SHF_NOTE_NV_CUINFO"
        /*0018*/ 	.short	0x0002
        /*001a*/ 	.short	0x0014
        /*001c*/ 	.short	0x0082
	.zero		2


//--------------------- .nv.info                  --------------------------
	.section	.nv.info,"",@"SHT_CUDA_INFO"
	.align	4


	//----- nvinfo : EIATTR_REGCOUNT
	.align		4
        /*0000*/ 	.byte	0x04, 0x2f
        /*0002*/ 	.short	(.L_1 - .L_0)
	.align		4
.L_0:
        /*0004*/ 	.word	index@(_Z16compute_lj_forceIf6float36float4Lb1E12texReader_spEvPT0_PKT1_iPKiT_SA_SA_i)
        /*0008*/ 	.word	0x0000001c


	//----- nvinfo : EIATTR_FRAME_SIZE
	.align		4
.L_1:
        /*000c*/ 	.byte	0x04, 0x11
        /*000e*/ 	.short	(.L_3 - .L_2)
	.align		4
.L_2:
        /*0010*/ 	.word	index@($__internal_1_$__cuda_sm20_rcp_rn_f32_slowpath)
        /*0014*/ 	.word	0x00000000


	//----- nvinfo : EIATTR_FRAME_SIZE
	.align		4
.L_3:
        /*0018*/ 	.byte	0x04, 0x11
        /*001a*/ 	.short	(.L_5 - .L_4)
	.align		4
.L_4:
        /*001c*/ 	.word	index@(_Z16compute_lj_forceIf6float36float4Lb1E12texReader_spEvPT0_PKT1_iPKiT_SA_SA_i)
        /*0020*/ 	.word	0x00000000


	//----- nvinfo : EIATTR_REGCOUNT
	.align		4
.L_5:
        /*0024*/ 	.byte	0x04, 0x2f
        /*0026*/ 	.short	(.L_7 - .L_6)
	.align		4
.L_6:
        /*0028*/ 	.word	index@(_Z16compute_lj_forceId7double37double4Lb1E12texReader_dpEvPT0_PKT1_iPKiT_SA_SA_i)
        /*002c*/ 	.word	0x00000024


	//----- nvinfo : EIATTR_FRAME_SIZE
	.align		4
.L_7:
        /*0030*/ 	.byte	0x04, 0x11
        /*0032*/ 	.short	(.L_9 - .L_8)
	.align		4
.L_8:
        /*0034*/ 	.word	index@($__internal_0_$__cuda_sm20_dblrcp_rn_slowpath_v3)
        /*0038*/ 	.word	0x00000000


	//----- nvinfo : EIATTR_FRAME_SIZE
	.align		4
.L_9:
        /*003c*/ 	.byte	0x04, 0x11
        /*003e*/ 	.short	(.L_11 - .L_10)
	.align		4
.L_10:
        /*0040*/ 	.word	index@(_Z16compute_lj_forceId7double37double4Lb1E12texReader_dpEvPT0_PKT1_iPKiT_SA_SA_i)
        /*0044*/ 	.word	0x00000000


	//----- nvinfo : EIATTR_MIN_STACK_SIZE
	.align		4
.L_11:
        /*0048*/ 	.byte	0x04, 0x12
        /*004a*/ 	.short	(.L_13 - .L_12)
	.align		4
.L_12:
        /*004c*/ 	.word	index@(_Z16compute_lj_forceId7double37double4Lb1E12texReader_dpEvPT0_PKT1_iPKiT_SA_SA_i)
        /*0050*/ 	.word	0x00000000


	//----- nvinfo : EIATTR_MIN_STACK_SIZE
	.align		4
.L_13:
        /*0054*/ 	.byte	0x04, 0x12
        /*0056*/ 	.short	(.L_15 - .L_14)
	.align		4
.L_14:
        /*0058*/ 	.word	index@(_Z16compute_lj_forceIf6float36float4Lb1E12texReader_spEvPT0_PKT1_iPKiT_SA_SA_i)
        /*005c*/ 	.word	0x00000000
.L_15:


//--------------------- .nv.compat                --------------------------
	.section	.nv.compat,"",@"SHT_CUDA_COMPAT_INFO"
	.align	4
        /*0000*/ 	.byte	0x02, 0x09, 0x00, 0x00, 0x02, 0x02, 0x02, 0x00, 0x02, 0x05, 0x05, 0x00, 0x03, 0x07, 0x01, 0x01
        /*0010*/ 	.byte	0x02, 0x03, 0x00, 0x00, 0x02, 0x06, 0x01, 0x00, 0x04, 0x0b, 0x08, 0x00, 0x01, 0x00, 0x00, 0x00
        /*0020*/ 	.byte	0x00, 0x00, 0x00, 0x00


//--------------------- .nv.info._Z16compute_lj_forceId7double37double4Lb1E12texReader_dpEvPT0_PKT1_iPKiT_SA_SA_i --------------------------
	.section	.nv.info._Z16compute_lj_forceId7double37double4Lb1E12texReader_dpEvPT0_PKT1_iPKiT_SA_SA_i,"",@"SHT_CUDA_INFO"
	.sectionflags	@""
	.align	4


	//----- nvinfo : EIATTR_CUDA_API_VERSION
	.align		4
        /*0000*/ 	.byte	0x04, 0x37
        /*0002*/ 	.short	(.L_17 - .L_16)
.L_16:
        /*0004*/ 	.word	0x00000082


	//----- nvinfo : EIATTR_KPARAM_INFO
	.align		4
.L_17:
        /*0008*/ 	.byte	0x04, 0x17
        /*000a*/ 	.short	(.L_19 - .L_18)
.L_18:
        /*000c*/ 	.word	0x00000000
        /*0010*/ 	.short	0x0007
        /*0012*/ 	.short	0x0038
        /*0014*/ 	.byte	0x00, 0xf0, 0x11, 0x00


	//----- nvinfo : EIATTR_KPARAM_INFO
	.align		4
.L_19:
        /*0018*/ 	.byte	0x04, 0x17
        /*001a*/ 	.short	(.L_21 - .L_20)
.L_20:
        /*001c*/ 	.word	0x00000000
        /*0020*/ 	.short	0x0006
        /*0022*/ 	.short	0x0030
        /*0024*/ 	.byte	0x00, 0xf0, 0x21, 0x00


	//----- nvinfo : EIATTR_KPARAM_INFO
	.align		4
.L_21:
        /*0028*/ 	.byte	0x04, 0x17
        /*002a*/ 	.short	(.L_23 - .L_22)
.L_22:
        /*002c*/ 	.word	0x00000000
        /*0030*/ 	.short	0x0005
        /*0032*/ 	.short	0x0028
        /*0034*/ 	.byte	0x00, 0xf0, 0x21, 0x00


	//----- nvinfo : EIATTR_KPARAM_INFO
	.align		4
.L_23:
        /*0038*/ 	.byte	0x04, 0x17
        /*003a*/ 	.short	(.L_25 - .L_24)
.L_24:
        /*003c*/ 	.word	0x00000000
        /*0040*/ 	.short	0x0004
        /*0042*/ 	.short	0x0020
        /*0044*/ 	.byte	0x00, 0xf0, 0x21, 0x00


	//----- nvinfo : EIATTR_KPARAM_INFO
	.align		4
.L_25:
        /*0048*/ 	.byte	0x04, 0x17
        /*004a*/ 	.short	(.L_27 - .L_26)
.L_26:
        /*004c*/ 	.word	0x00000000
        /*0050*/ 	.short	0x0003
        /*0052*/ 	.short	0x0018
        /*0054*/ 	.byte	0x00, 0xf0, 0x21, 0x00


	//----- nvinfo : EIATTR_KPARAM_INFO
	.align		4
.L_27:
        /*0058*/ 	.byte	0x04, 0x17
        /*005a*/ 	.short	(.L_29 - .L_28)
.L_28:
        /*005c*/ 	.word	0x00000000
        /*0060*/ 	.short	0x0002
        /*0062*/ 	.short	0x0010
        /*0064*/ 	.byte	0x00, 0xf0, 0x11, 0x00


	//----- nvinfo : EIATTR_KPARAM_INFO
	.align		4
.L_29:
        /*0068*/ 	.byte	0x04, 0x17
        /*006a*/ 	.short	(.L_31 - .L_30)
.L_30:
        /*006c*/ 	.word	0x00000000
        /*0070*/ 	.short	0x0001
        /*0072*/ 	.short	0x0008
        /*0074*/ 	.byte	0x00, 0xf0, 0x21, 0x00


	//----- nvinfo : EIATTR_KPARAM_INFO
	.align		4
.L_31:
        /*0078*/ 	.byte	0x04, 0x17
        /*007a*/ 	.short	(.L_33 - .L_32)
.L_32:
        /*007c*/ 	.word	0x00000000
        /*0080*/ 	.short	0x0000
        /*0082*/ 	.short	0x0000
        /*0084*/ 	.byte	0x00, 0xf0, 0x21, 0x00


	//----- nvinfo : EIATTR_SPARSE_MMA_MASK
	.align		4
.L_33:
        /*0088*/ 	.byte	0x03, 0x50
        /*008a*/ 	.short	0x0000


	//----- nvinfo : EIATTR_MAXREG_COUNT
	.align		4
        /*008c*/ 	.byte	0x03, 0x1b
        /*008e*/ 	.short	0x00ff


	//----- nvinfo : EIATTR_MERCURY_ISA_VERSION
	.align		4
        /*0090*/ 	.byte	0x03, 0x5f
        /*0092*/ 	.short	0x0101


	//----- nvinfo : EIATTR_VRC_CTA_INIT_COUNT
	.align		4
        /*0094*/ 	.byte	0x02, 0x4a
	.zero		1
	.zero		1


	//----- nvinfo : EIATTR_EXIT_INSTR_OFFSETS
	.align		4
        /*0098*/ 	.byte	0x04, 0x1c
        /*009a*/ 	.short	(.L_35 - .L_34)


	//   ....[0]....
.L_34:
        /*009c*/ 	.word	0x00000540


	//----- nvinfo : EIATTR_CRS_STACK_SIZE
	.align		4
.L_35:
        /*00a0*/ 	.byte	0x04, 0x1e
        /*00a2*/ 	.short	(.L_37 - .L_36)
.L_36:
        /*00a4*/ 	.word	0x00000000


	//----- nvinfo : EIATTR_CBANK_PARAM_SIZE
	.align		4
.L_37:
        /*00a8*/ 	.byte	0x03, 0x19
        /*00aa*/ 	.short	0x003c


	//----- nvinfo : EIATTR_PARAM_CBANK
	.align		4
        /*00ac*/ 	.byte	0x04, 0x0a
        /*00ae*/ 	.short	(.L_39 - .L_38)
	.align		4
.L_38:
        /*00b0*/ 	.word	index@(.nv.constant0._Z16compute_lj_forceId7double37double4Lb1E12texReader_dpEvPT0_PKT1_iPKiT_SA_SA_i)
        /*00b4*/ 	.short	0x0380
        /*00b6*/ 	.short	0x003c


	//----- nvinfo : EIATTR_SW_WAR
	.align		4
.L_39:
        /*00b8*/ 	.byte	0x04, 0x36
        /*00ba*/ 	.short	(.L_41 - .L_40)
.L_40:
        /*00bc*/ 	.word	0x00000008


	//----- nvinfo : EIATTR_BINDLESS_TEXTURE_BANK
	.align		4
.L_41:
        /*00c0*/ 	.byte	0x02, 0x15
	.zero		1
	.zero		1


	//----- nvinfo : EIATTR_BINDLESS_SURFACE_BANK
	.align		4
        /*00c4*/ 	.byte	0x02, 0x16
	.zero		1
	.zero		1


//--------------------- .nv.info._Z16compute_lj_forceIf6float36float4Lb1E12texReader_spEvPT0_PKT1_iPKiT_SA_SA_i --------------------------
	.section	.nv.info._Z16compute_lj_forceIf6float36float4Lb1E12texReader_spEvPT0_PKT1_iPKiT_SA_SA_i,"",@"SHT_CUDA_INFO"
	.sectionflags	@""
	.align	4


	//----- nvinfo : EIATTR_CUDA_API_VERSION
	.align		4
        /*0000*/ 	.byte	0x04, 0x37
        /*0002*/ 	.short	(.L_43 - .L_42)
.L_42:
        /*0004*/ 	.word	0x00000082


	//----- nvinfo : EIATTR_KPARAM_INFO
	.align		4
.L_43:
        /*0008*/ 	.byte	0x04, 0x17
        /*000a*/ 	.short	(.L_45 - .L_44)
.L_44:
        /*000c*/ 	.word	0x00000000
        /*0010*/ 	.short	0x0007
        /*0012*/ 	.short	0x002c
        /*0014*/ 	.byte	0x00, 0xf0, 0x11, 0x00


	//----- nvinfo : EIATTR_KPARAM_INFO
	.align		4
.L_45:
        /*0018*/ 	.byte	0x04, 0x17
        /*001a*/ 	.short	(.L_47 - .L_46)
.L_46:
        /*001c*/ 	.word	0x00000000
        /*0020*/ 	.short	0x0006
        /*0022*/ 	.short	0x0028
        /*0024*/ 	.byte	0x00, 0xf0, 0x11, 0x00


	//----- nvinfo : EIATTR_KPARAM_INFO
	.align		4
.L_47:
        /*0028*/ 	.byte	0x04, 0x17
        /*002a*/ 	.short	(.L_49 - .L_48)
.L_48:
        /*002c*/ 	.word	0x00000000
        /*0030*/ 	.short	0x0005
        /*0032*/ 	.short	0x0024
        /*0034*/ 	.byte	0x00, 0xf0, 0x11, 0x00


	//----- nvinfo : EIATTR_KPARAM_INFO
	.align		4
.L_49:
        /*0038*/ 	.byte	0x04, 0x17
        /*003a*/ 	.short	(.L_51 - .L_50)
.L_50:
        /*003c*/ 	.word	0x00000000
        /*0040*/ 	.short	0x0004
        /*0042*/ 	.short	0x0020
        /*0044*/ 	.byte	0x00, 0xf0, 0x11, 0x00


	//----- nvinfo : EIATTR_KPARAM_INFO
	.align		4
.L_51:
        /*0048*/ 	.byte	0x04, 0x17
        /*004a*/ 	.short	(.L_53 - .L_52)
.L_52:
        /*004c*/ 	.word	0x00000000
        /*0050*/ 	.short	0x0003
        /*0052*/ 	.short	0x0018
        /*0054*/ 	.byte	0x00, 0xf0, 0x21, 0x00


	//----- nvinfo : EIATTR_KPARAM_INFO
	.align		4
.L_53:
        /*0058*/ 	.byte	0x04, 0x17
        /*005a*/ 	.short	(.L_55 - .L_54)
.L_54:
        /*005c*/ 	.word	0x00000000
        /*0060*/ 	.short	0x0002
        /*0062*/ 	.short	0x0010
        /*0064*/ 	.byte	0x00, 0xf0, 0x11, 0x00


	//----- nvinfo : EIATTR_KPARAM_INFO
	.align		4
.L_55:
        /*0068*/ 	.byte	0x04, 0x17
        /*006a*/ 	.short	(.L_57 - .L_56)
.L_56:
        /*006c*/ 	.word	0x00000000
        /*0070*/ 	.short	0x0001
        /*0072*/ 	.short	0x0008
        /*0074*/ 	.byte	0x00, 0xf0, 0x21, 0x00


	//----- nvinfo : EIATTR_KPARAM_INFO
	.align		4
.L_57:
        /*0078*/ 	.byte	0x04, 0x17
        /*007a*/ 	.short	(.L_59 - .L_58)
.L_58:
        /*007c*/ 	.word	0x00000000
        /*0080*/ 	.short	0x0000
        /*0082*/ 	.short	0x0000
        /*0084*/ 	.byte	0x00, 0xf0, 0x21, 0x00


	//----- nvinfo : EIATTR_SPARSE_MMA_MASK
	.align		4
.L_59:
        /*0088*/ 	.byte	0x03, 0x50
        /*008a*/ 	.short	0x0000


	//----- nvinfo : EIATTR_MAXREG_COUNT
	.align		4
        /*008c*/ 	.byte	0x03, 0x1b
        /*008e*/ 	.short	0x00ff


	//----- nvinfo : EIATTR_MERCURY_ISA_VERSION
	.align		4
        /*0090*/ 	.byte	0x03, 0x5f
        /*0092*/ 	.short	0x0101


	//----- nvinfo : EIATTR_UNUSED_LOAD_BYTE_OFFSET
	.align		4
        /*0094*/ 	.byte	0x04, 0x44
        /*0096*/ 	.short	(.L_61 - .L_60)


	//   ....[0]....
.L_60:
        /*0098*/ 	.word	0x00000120
        /*009c*/ 	.word	0x00000fff


	//----- nvinfo : EIATTR_VRC_CTA_INIT_COUNT
	.align		4
.L_61:
        /*00a0*/ 	.byte	0x02, 0x4a
	.zero		1
	.zero		1


	//----- nvinfo : EIATTR_EXIT_INSTR_OFFSETS
	.align		4
        /*00a4*/ 	.byte	0x04, 0x1c
        /*00a6*/ 	.short	(.L_63 - .L_62)


	//   ....[0]....
.L_62:
        /*00a8*/ 	.word	0x000004b0


	//----- nvinfo : EIATTR_CRS_STACK_SIZE
	.align		4
.L_63:
        /*00ac*/ 	.byte	0x04, 0x1e
        /*00ae*/ 	.short	(.L_65 - .L_64)
.L_64:
        /*00b0*/ 	.word	0x00000000


	//----- nvinfo : EIATTR_CBANK_PARAM_SIZE
	.align		4
.L_65:
        /*00b4*/ 	.byte	0x03, 0x19
        /*00b6*/ 	.short	0x0030


	//----- nvinfo : EIATTR_PARAM_CBANK
	.align		4
        /*00b8*/ 	.byte	0x04, 0x0a
        /*00ba*/ 	.short	(.L_67 - .L_66)
	.align		4
.L_66:
        /*00bc*/ 	.word	index@(.nv.constant0._Z16compute_lj_forceIf6float36float4Lb1E12texReader_spEvPT0_PKT1_iPKiT_SA_SA_i)
        /*00c0*/ 	.short	0x0380
        /*00c2*/ 	.short	0x0030


	//----- nvinfo : EIATTR_SW_WAR
	.align		4
.L_67:
        /*00c4*/ 	.byte	0x04, 0x36
        /*00c6*/ 	.short	(.L_69 - .L_68)
.L_68:
        /*00c8*/ 	.word	0x00000008


	//----- nvinfo : EIATTR_BINDLESS_TEXTURE_BANK
	.align		4
.L_69:
        /*00cc*/ 	.byte	0x02, 0x15
	.zero		1
	.zero		1


	//----- nvinfo : EIATTR_BINDLESS_SURFACE_BANK
	.align		4
        /*00d0*/ 	.byte	0x02, 0x16
	.zero		1
	.zero		1


//--------------------- .nv.callgraph             --------------------------
	.section	.nv.callgraph,"",@"SHT_CUDA_CALLGRAPH"
	.align	4
	.sectionentsize	8
	.align		4
        /*0000*/ 	.word	0x00000000
	.align		4
        /*0004*/ 	.word	0xffffffff
	.align		4
        /*0008*/ 	.word	0x00000000
	.align		4
        /*000c*/ 	.word	0xfffffffe
	.align		4
        /*0010*/ 	.word	0x00000000
	.align		4
        /*0014*/ 	.word	0xfffffffd
	.align		4
        /*0018*/ 	.word	0x00000000
	.align		4
        /*001c*/ 	.word	0xfffffffc


//--------------------- .nv.constant0._Z16compute_lj_forceId7double37double4Lb1E12texReader_dpEvPT0_PKT1_iPKiT_SA_SA_i --------------------------
	.section	.nv.constant0._Z16compute_lj_forceId7double37double4Lb1E12texReader_dpEvPT0_PKT1_iPKiT_SA_SA_i,"a",@progbits
	.sectionflags	@""
	.align	4
.nv.constant0._Z16compute_lj_forceId7double37double4Lb1E12texReader_dpEvPT0_PKT1_iPKiT_SA_SA_i:
	.zero		960
	.align		4
        /*03c0*/ 	.word	[20@lo(0x0)=posTexture_dp]


//--------------------- .nv.constant0._Z16compute_lj_forceIf6float36float4Lb1E12texReader_spEvPT0_PKT1_iPKiT_SA_SA_i --------------------------
	.section	.nv.constant0._Z16compute_lj_forceIf6float36float4Lb1E12texReader_spEvPT0_PKT1_iPKiT_SA_SA_i,"a",@progbits
	.sectionflags	@""
	.align	4
.nv.constant0._Z16compute_lj_forceIf6float36float4Lb1E12texReader_spEvPT0_PKT1_iPKiT_SA_SA_i:
	.zero		960
	.align		4
        /*03c0*/ 	.word	[20@lo(0x0)=posTexture]


//--------------------- .text._Z16compute_lj_forceId7double37double4Lb1E12texReader_dpEvPT0_PKT1_iPKiT_SA_SA_i --------------------------
	.section	.text._Z16compute_lj_forceId7double37double4Lb1E12texReader_dpEvPT0_PKT1_iPKiT_SA_SA_i,"ax",@progbits
	.align	128
.text._Z16compute_lj_forceId7double37double4Lb1E12texReader_dpEvPT0_PKT1_iPKiT_SA_SA_i:
        .type           _Z16compute_lj_forceId7double37double4Lb1E12texReader_dpEvPT0_PKT1_iPKiT_SA_SA_i,@function
        .size           _Z16compute_lj_forceId7double37double4Lb1E12texReader_dpEvPT0_PKT1_iPKiT_SA_SA_i,(.L_x_25 - _Z16compute_lj_forceId7double37double4Lb1E12texReader_dpEvPT0_PKT1_iPKiT_SA_SA_i)
        .other          _Z16compute_lj_forceId7double37double4Lb1E12texReader_dpEvPT0_PKT1_iPKiT_SA_SA_i,@"STO_CUDA_ENTRY STV_DEFAULT"
_Z16compute_lj_forceId7double37double4Lb1E12texReader_dpEvPT0_PKT1_iPKiT_SA_SA_i:
[----:B------:R-:W-:Y:S01]  /*0000*/  LDC R1, c[0x0][0x37c] ;  /* 0x0000df00ff017b82 */ /* 0x000fe20000000800 */
[----:B------:R-:W0:Y:S07]  /*0010*/  S2R R0, SR_TID.X ;  /* 0x0000000000007919 */ /* 0x000e2e0000002100 */
[----:B------:R-:W0:Y:S01]  /*0020*/  S2UR UR4, SR_CTAID.X ;  /* 0x00000000000479c3 */ /* 0x000e220000002500 */
[----:B------:R-:W1:Y:S01]  /*0030*/  LDCU UR5, c[0x0][0x390] ;  /* 0x00007200ff0577ac */ /* 0x000e620008000800 */
[----:B------:R-:W2:Y:S06]  /*0040*/  LDCU.64 UR8, c[0x0][0x358] ;  /* 0x00006b00ff0877ac */ /* 0x000eac0008000a00 */
[----:B------:R-:W0:Y:S01]  /*0050*/  LDC R3, c[0x0][0x360] ;  /* 0x0000d800ff037b82 */ /* 0x000e220000000800 */
[----:B-1----:R-:W-:Y:S01]  /*0060*/  UISETP.GT.AND UP0, UPT, UR5, URZ, UPT ;  /* 0x000000ff0500728c */ /* 0x002fe2000bf04270 */
[----:B0-----:R-:W-:-:S05]  /*0070*/  IMAD R0, R3, UR4, R0 ;  /* 0x0000000403007c24 */ /* 0x001fca000f8e0200 */
[----:B------:R-:W-:-:S03]  /*0080*/  SHF.R.S32.HI R22, RZ, 0x1f, R0 ;  /* 0x0000001fff167819 */ /* 0x000fc60000011400 */
[----:B--2---:R-:W-:Y:S05]  /*0090*/  BRA.U !UP0, `(.L_x_0) ;  /* 0x0000000508007547 */ /* 0x004fea000b800000 */
[----:B------:R-:W0:Y:S08]  /*00a0*/  LDC.64 R12, c[0x0][0x388] ;  /* 0x0000e200ff0c7b82 */ /* 0x000e300000000a00 */
[----:B------:R-:W1:Y:S01]  /*00b0*/  LDC.64 R8, c[0x0][0x398] ;  /* 0x0000e600ff087b82 */ /* 0x000e620000000a00 */
[----:B------:R-:W-:Y:S01]  /*00c0*/  IMAD.SHL.U32 R15, R22, 0x4, RZ ;  /* 0x00000004160f7824 */ /* 0x000fe200078e00ff */
[----:B------:R-:W-:Y:S01]  /*00d0*/  CS2R R10, SRZ ;  /* 0x00000000000a7805 */ /* 0x000fe2000001ff00 */
[----:B------:R-:W2:Y:S01]  /*00e0*/  LDCU UR5, c[0x0][0x390] ;  /* 0x00007200ff0577ac */ /* 0x000ea20008000800 */
[----:B------:R-:W3:Y:S01]  /*00f0*/  LDCU.64 UR10, c[0x0][0x3a0] ;  /* 0x00007400ff0a77ac */ /* 0x000ee20008000a00 */
[----:B------:R-:W0:Y:S02]  /*0100*/  LDCU.64 UR12, c[0x0][0x3a8] ;  /* 0x00007500ff0c77ac */ /* 0x000e240008000a00 */
[----:B0-----:R-:W-:Y:S01]  /*0110*/  IMAD.WIDE R12, R0, 0x20, R12 ;  /* 0x00000020000c7825 */ /* 0x001fe200078e020c */
[----:B------:R-:W-:-:S04]  /*0120*/  UMOV UR4, URZ ;  /* 0x000000ff00047c82 */ /* 0x000fc80008000000 */
[----:B------:R-:W4:Y:S01]  /*0130*/  LDG.E.64 R2, desc[UR8][R12.64+0x10] ;  /* 0x000010080c027981 */ /* 0x000f22000c1e1b00 */
[----:B-1----:R-:W-:-:S03]  /*0140*/  IMAD.WIDE.U32 R8, R0, 0x4, R8 ;  /* 0x0000000400087825 */ /* 0x002fc600078e0008 */
[----:B------:R0:W4:Y:S01]  /*0150*/  LDG.E.128 R4, desc[UR8][R12.64] ;  /* 0x000000080c047981 */ /* 0x000122000c1e1d00 */
[----:B------:R-:W-:Y:S02]  /*0160*/  IMAD.IADD R15, R9, 0x1, R15 ;  /* 0x00000001090f7824 */ /* 0x000fe400078e020f */
[----:B------:R-:W-:Y:S01]  /*0170*/  IMAD.MOV.U32 R14, RZ, RZ, R8 ;  /* 0x000000ffff0e7224 */ /* 0x000fe200078e0008 */
[----:B------:R-:W-:Y:S02]  /*0180*/  CS2R R8, SRZ ;  /* 0x0000000000087805 */ /* 0x000fe4000001ff00 */
[----:B0-23--:R-:W-:-:S07]  /*0190*/  CS2R R12, SRZ ;  /* 0x00000000000c7805 */ /* 0x00dfce000001ff00 */
.L_x_5:
[----:B------:R-:W2:Y:S01]  /*01a0*/  LDG.E R16, desc[UR8][R14.64] ;  /* 0x000000080e107981 */ /* 0x000ea2000c1e1900 */
[----:B------:R-:W0:Y:S01]  /*01b0*/  LDCU UR6, c[0x0][0x3c0] ;  /* 0x00007800ff0677ac */ /* 0x000e220008000800 */
[----:B------:R-:W-:Y:S01]  /*01c0*/  UMOV UR7, URZ ;  /* 0x000000ff00077c82 */ /* 0x000fe20008000000 */
[----:B--2---:R-:W-:-:S04]  /*01d0*/  SHF.L.U32 R23, R16, 0x1, RZ ;  /* 0x0000000110177819 */ /* 0x004fc800000006ff */
[----:B0-----:R-:W5:Y:S01]  /*01e0*/  TLD.LZ R16, R18, R23, UR6, 1D ;  /* 0x00ff06ff17127f66 */ /* 0x001f6200081e0f10 */
[----:B------:R-:W-:-:S04]  /*01f0*/  VIADD R26, R23, 0x1 ;  /* 0x00000001171a7836 */ /* 0x000fc80000000000 */
[----:B------:R-:W5:Y:S01]  /*0200*/  TLD.LZ RZ, R20, R26, UR6, 1D, 0x3 ;  /* 0x00ff06ff1a147f66 */ /* 0x000f6200081e03ff */
[----:B------:R-:W-:Y:S01]  /*0210*/  UIADD3 UR4, UPT, UPT, UR4, 0x1, URZ ;  /* 0x0000000104047890 */ /* 0x000fe2000fffe0ff */
[----:B------:R-:W-:Y:S03]  /*0220*/  BSSY.RECONVERGENT B0, `(.L_x_1) ;  /* 0x0000023000007945 */ /* 0x000fe60003800200 */
[----:B------:R-:W-:Y:S01]  /*0230*/  UISETP.NE.AND UP0, UPT, UR4, UR5, UPT ;  /* 0x000000050400728c */ /* 0x000fe2000bf05270 */
[----:B------:R-:W-:-:S04]  /*0240*/  DEPBAR.LE SB5, 0x1 ;  /* 0x0000d0400000791a */ /* 0x000fc80000000000 */
[----:B----4-:R-:W-:Y:S02]  /*0250*/  DADD R16, R6, -R16 ;  /* 0x0000000006107229 */ /* 0x010fe40000000810 */
[----:B------:R-:W-:-:S06]  /*0260*/  DADD R18, R4, -R18 ;  /* 0x0000000004127229 */ /* 0x000fcc0000000812 */
[----:B------:R-:W-:Y:S02]  /*0270*/  DMUL R24, R16, R16 ;  /* 0x0000001010187228 */ /* 0x000fe40000000000 */
[----:B-----5:R-:W-:-:S06]  /*0280*/  DADD R20, R2, -R20 ;  /* 0x0000000002147229 */ /* 0x020fcc0000000814 */
[----:B------:R-:W-:-:S08]  /*0290*/  DFMA R24, R18, R18, R24 ;  /* 0x000000121218722b */ /* 0x000fd00000000018 */
[----:B------:R-:W-:-:S08]  /*02a0*/  DFMA R24, R20, R20, R24 ;  /* 0x000000141418722b */ /* 0x000fd00000000018 */
[----:B------:R-:W-:-:S14]  /*02b0*/  DSETP.GEU.AND P0, PT, R24, UR10, PT ;  /* 0x0000000a18007e2a */ /* 0x000fdc000bf0e000 */
[----:B------:R-:W-:Y:S05]  /*02c0*/  @P0 BRA `(.L_x_2) ;  /* 0x0000000000600947 */ /* 0x000fea0003800000 */
[----:B------:R-:W0:Y:S01]  /*02d0*/  MUFU.RCP64H R27, R25 ;  /* 0x00000019001b7308 */ /* 0x000e220000001800 */
[----:B------:R-:W-:Y:S01]  /*02e0*/  VIADD R26, R25, 0x300402 ;  /* 0x00300402191a7836 */ /* 0x000fe20000000000 */
[----:B------:R-:W-:Y:S04]  /*02f0*/  BSSY.RECONVERGENT B1, `(.L_x_3) ;  /* 0x000000c000017945 */ /* 0x000fe80003800200 */
[----:B------:R-:W-:Y:S01]  /*0300*/  FSETP.GEU.AND P0, PT, |R26|, 5.8789094863358348022e-39, PT ;  /* 0x004004021a00780b */ /* 0x000fe20003f0e200 */
[----:B0-----:R-:W-:-:S08]  /*0310*/  DFMA R28, -R24, R26, 1 ;  /* 0x3ff00000181c742b */ /* 0x001fd0000000011a */
[----:B------:R-:W-:-:S08]  /*0320*/  DFMA R28, R28, R28, R28 ;  /* 0x0000001c1c1c722b */ /* 0x000fd0000000001c */
[----:B------:R-:W-:-:S08]  /*0330*/  DFMA R28, R26, R28, R26 ;  /* 0x0000001c1a1c722b */ /* 0x000fd0000000001a */
[----:B------:R-:W-:-:S08]  /*0340*/  DFMA R30, -R24, R28, 1 ;  /* 0x3ff00000181e742b */ /* 0x000fd0000000011c */
[----:B------:R-:W-:Y:S01]  /*0350*/  DFMA R28, R28, R30, R28 ;  /* 0x0000001e1c1c722b */ /* 0x000fe2000000001c */
[----:B------:R-:W-:Y:S10]  /*0360*/  @P0 BRA `(.L_x_4) ;  /* 0x0000000000100947 */ /* 0x000ff40003800000 */
[----:B------:R-:W-:Y:S02]  /*0370*/  LOP3.LUT R30, R25, 0x7fffffff, RZ, 0xc0, !PT ;  /* 0x7fffffff191e7812 */ /* 0x000fe400078ec0ff */
[----:B------:R-:W-:Y:S02]  /*0380*/  MOV R26, 0x3b0 ;  /* 0x000003b0001a7802 */ /* 0x000fe40000000f00 */
[----:B------:R-:W-:-:S07]  /*0390*/  IADD3 R30, PT, PT, R30, -0x100000, RZ ;  /* 0xfff000001e1e7810 */ /* 0x000fce0007ffe0ff */
[----:B------:R-:W-:Y:S05]  /*03a0*/  CALL.REL.NOINC `($__internal_0_$__cuda_sm20_dblrcp_rn_slowpath_v3) ;  /* 0x0000000000687944 */ /* 0x000fea0003c00000 */
.L_x_4:
[----:B------:R-:W-:Y:S05]  /*03b0*/  BSYNC.RECONVERGENT B1 ;  /* 0x0000000000017941 */ /* 0x000fea0003800200 */
.L_x_3:
[----:B------:R-:W0:Y:S01]  /*03c0*/  LDC.64 R26, c[0x0][0x3b0] ;  /* 0x0000ec00ff1a7b82 */ /* 0x000e220000000a00 */
[----:B------:R-:W-:-:S08]  /*03d0*/  DMUL R24, R28, R28 ;  /* 0x0000001c1c187228 */ /* 0x000fd00000000000 */
[----:B------:R-:W-:-:S08]  /*03e0*/  DMUL R24, R24, R28 ;  /* 0x0000001c18187228 */ /* 0x000fd00000000000 */
[C---:B------:R-:W-:Y:S02]  /*03f0*/  DMUL R28, R24.reuse, R28 ;  /* 0x0000001c181c7228 */ /* 0x040fe40000000000 */
[----:B0-----:R-:W-:-:S08]  /*0400*/  DFMA R24, R24, UR12, -R26 ;  /* 0x0000000c18187c2b */ /* 0x001fd0000800081a */
[----:B------:R-:W-:-:S08]  /*0410*/  DMUL R24, R28, R24 ;  /* 0x000000181c187228 */ /* 0x000fd00000000000 */
[-C--:B------:R-:W-:Y:S02]  /*0420*/  DFMA R12, R18, R24.reuse, R12 ;  /* 0x00000018120c722b */ /* 0x080fe4000000000c */
[-C--:B------:R-:W-:Y:S02]  /*0430*/  DFMA R10, R16, R24.reuse, R10 ;  /* 0x00000018100a722b */ /* 0x080fe4000000000a */
[----:B------:R-:W-:-:S11]  /*0440*/  DFMA R8, R20, R24, R8 ;  /* 0x000000181408722b */ /* 0x000fd60000000008 */
.L_x_2:
[----:B------:R-:W-:Y:S05]  /*0450*/  BSYNC.RECONVERGENT B0 ;  /* 0x0000000000007941 */ /* 0x000fea0003800200 */
.L_x_1:
[----:B------:R-:W0:Y:S02]  /*0460*/  LDC R17, c[0x0][0x3b8] ;  /* 0x0000ee00ff117b82 */ /* 0x000e240000000800 */
[----:B0-----:R-:W-:Y:S01]  /*0470*/  IMAD.WIDE R14, R17, 0x4, R14 ;  /* 0x00000004110e7825 */ /* 0x001fe200078e020e */
[----:B------:R-:W-:Y:S06]  /*0480*/  BRA.U UP0, `(.L_x_5) ;  /* 0xfffffffd00447547 */ /* 0x000fec000b83ffff */
[----:B------:R-:W-:Y:S05]  /*0490*/  BRA `(.L_x_6) ;  /* 0x00000000000c7947 */ /* 0x000fea0003800000 */
.L_x_0:
[----:B------:R-:W-:Y:S02]  /*04a0*/  CS2R R8, SRZ ;  /* 0x0000000000087805 */ /* 0x000fe4000001ff00 */
[----:B------:R-:W-:Y:S02]  /*04b0*/  CS2R R10, SRZ ;  /* 0x00000000000a7805 */ /* 0x000fe4000001ff00 */
[----:B------:R-:W-:-:S07]  /*04c0*/  CS2R R12, SRZ ;  /* 0x00000000000c7805 */ /* 0x000fce000001ff00 */
.L_x_6:
[----:B------:R-:W0:Y:S01]  /*04d0*/  LDC.64 R2, c[0x0][0x380] ;  /* 0x0000e000ff027b82 */ /* 0x000e220000000a00 */
[----:B------:R-:W-:Y:S02]  /*04e0*/  IMAD R5, R22, 0x18, RZ ;  /* 0x0000001816057824 */ /* 0x000fe400078e02ff */
[----:B0-----:R-:W-:-:S04]  /*04f0*/  IMAD.WIDE.U32 R2, R0, 0x18, R2 ;  /* 0x0000001800027825 */ /* 0x001fc800078e0002 */
[----:B------:R-:W-:-:S05]  /*0500*/  IMAD.IADD R3, R3, 0x1, R5 ;  /* 0x0000000103037824 */ /* 0x000fca00078e0205 */
[----:B------:R-:W-:Y:S04]  /*0510*/  STG.E.64 desc[UR8][R2.64], R12 ;  /* 0x0000000c02007986 */ /* 0x000fe8000c101b08 */
[----:B------:R-:W-:Y:S04]  /*0520*/  STG.E.64 desc[UR8][R2.64+0x8], R10 ;  /* 0x0000080a02007986 */ /* 0x000fe8000c101b08 */
[----:B------:R-:W-:Y:S01]  /*0530*/  STG.E.64 desc[UR8][R2.64+0x10], R8 ;  /* 0x0000100802007986 */ /* 0x000fe2000c101b08 */
[----:B------:R-:W-:Y:S05]  /*0540*/  EXIT ;  /* 0x000000000000794d */ /* 0x000fea0003800000 */
        .weak           $__internal_0_$__cuda_sm20_dblrcp_rn_slowpath_v3
        .type           $__internal_0_$__cuda_sm20_dblrcp_rn_slowpath_v3,@function
        .size           $__internal_0_$__cuda_sm20_dblrcp_rn_slowpath_v3,(.L_x_25 - $__internal_0_$__cuda_sm20_dblrcp_rn_slowpath_v3)
$__internal_0_$__cuda_sm20_dblrcp_rn_slowpath_v3:
[----:B------:R-:W-:Y:S01]  /*0550*/  DSETP.GTU.AND P0, PT, |R24|, +INF , PT ;  /* 0x7ff000001800742a */ /* 0x000fe20003f0c200 */
[----:B------:R-:W-:-:S13]  /*0560*/  BSSY.RECONVERGENT B2, `(.L_x_7) ;  /* 0x0000022000027945 */ /* 0x000fda0003800200 */
[----:B------:R-:W-:Y:S05]  /*0570*/  @P0 BRA `(.L_x_8) ;  /* 0x0000000000780947 */ /* 0x000fea0003800000 */
[----:B------:R-:W-:-:S05]  /*0580*/  LOP3.LUT R23, R25, 0x7fffffff, RZ, 0xc0, !PT ;  /* 0x7fffffff19177812 */ /* 0x000fca00078ec0ff */
[----:B------:R-:W-:-:S05]  /*0590*/  VIADD R27, R23, 0xffffffff ;  /* 0xffffffff171b7836 */ /* 0x000fca0000000000 */
[----:B------:R-:W-:-:S13]  /*05a0*/  ISETP.GE.U32.AND P0, PT, R27, 0x7fefffff, PT ;  /* 0x7fefffff1b00780c */ /* 0x000fda0003f06070 */
[----:B------:R-:W-:Y:S02]  /*05b0*/  @P0 LOP3.LUT R29, R25, 0x7ff00000, RZ, 0x3c, !PT ;  /* 0x7ff00000191d0812 */ /* 0x000fe400078e3cff */
[----:B------:R-:W-:Y:S01]  /*05c0*/  @P0 MOV R28, RZ ;  /* 0x000000ff001c0202 */ /* 0x000fe20000000f00 */
[----:B------:R-:W-:Y:S06]  /*05d0*/  @P0 BRA `(.L_x_9) ;  /* 0x0000000000680947 */ /* 0x000fec0003800000 */
[----:B------:R-:W-:-:S13]  /*05e0*/  ISETP.GE.U32.AND P0, PT, R23, 0x1000001, PT ;  /* 0x010000011700780c */ /* 0x000fda0003f06070 */
[----:B------:R-:W-:Y:S05]  /*05f0*/  @!P0 BRA `(.L_x_10) ;  /* 0x0000000000348947 */ /* 0x000fea0003800000 */
[----:B------:R-:W-:Y:S02]  /*0600*/  VIADD R29, R25, 0xc0200000 ;  /* 0xc0200000191d7836 */ /* 0x000fe40000000000 */
[----:B------:R-:W-:Y:S02]  /*0610*/  IMAD.MOV.U32 R28, RZ, RZ, R24 ;  /* 0x000000ffff1c7224 */ /* 0x000fe400078e0018 */
[----:B------:R-:W0:Y:S04]  /*0620*/  MUFU.RCP64H R31, R29 ;  /* 0x0000001d001f7308 */ /* 0x000e280000001800 */
[----:B0-----:R-:W-:-:S08]  /*0630*/  DFMA R32, -R28, R30, 1 ;  /* 0x3ff000001c20742b */ /* 0x001fd0000000011e */
[----:B------:R-:W-:-:S08]  /*0640*/  DFMA R32, R32, R32, R32 ;  /* 0x000000202020722b */ /* 0x000fd00000000020 */
[----:B------:R-:W-:-:S08]  /*0650*/  DFMA R32, R30, R32, R30 ;  /* 0x000000201e20722b */ /* 0x000fd0000000001e */
[----:B------:R-:W-:-:S08]  /*0660*/  DFMA R30, -R28, R32, 1 ;  /* 0x3ff000001c1e742b */ /* 0x000fd00000000120 */
[----:B------:R-:W-:-:S08]  /*0670*/  DFMA R30, R32, R30, R32 ;  /* 0x0000001e201e722b */ /* 0x000fd00000000020 */
[----:B------:R-:W-:-:S08]  /*0680*/  DMUL R30, R30, 2.2250738585072013831e-308 ;  /* 0x001000001e1e7828 */ /* 0x000fd00000000000 */
[----:B------:R-:W-:-:S08]  /*0690*/  DFMA R24, -R24, R30, 1 ;  /* 0x3ff000001818742b */ /* 0x000fd0000000011e */
[----:B------:R-:W-:-:S08]  /*06a0*/  DFMA R24, R24, R24, R24 ;  /* 0x000000181818722b */ /* 0x000fd00000000018 */
[----:B------:R-:W-:Y:S01]  /*06b0*/  DFMA R28, R30, R24, R30 ;  /* 0x000000181e1c722b */ /* 0x000fe2000000001e */
[----:B------:R-:W-:Y:S10]  /*06c0*/  BRA `(.L_x_9) ;  /* 0x00000000002c7947 */ /* 0x000ff40003800000 */
.L_x_10:
[----:B------:R-:W-:-:S06]  /*06d0*/  DMUL R24, R24, 8.11296384146066816958e+31 ;  /* 0x4690000018187828 */ /* 0x000fcc0000000000 */
[----:B------:R-:W0:Y:S02]  /*06e0*/  MUFU.RCP64H R31, R25 ;  /* 0x00000019001f7308 */ /* 0x000e240000001800 */
[----:B0-----:R-:W-:-:S08]  /*06f0*/  DFMA R28, -R24, R30, 1 ;  /* 0x3ff00000181c742b */ /* 0x001fd0000000011e */
[----:B------:R-:W-:-:S08]  /*0700*/  DFMA R28, R28, R28, R28 ;  /* 0x0000001c1c1c722b */ /* 0x000fd0000000001c */
[----:B------:R-:W-:-:S08]  /*0710*/  DFMA R28, R30, R28, R30 ;  /* 0x0000001c1e1c722b */ /* 0x000fd0000000001e */
[----:B------:R-:W-:-:S08]  /*0720*/  DFMA R30, -R24, R28, 1 ;  /* 0x3ff00000181e742b */ /* 0x000fd0000000011c */
[----:B------:R-:W-:-:S08]  /*0730*/  DFMA R28, R28, R30, R28 ;  /* 0x0000001e1c1c722b */ /* 0x000fd0000000001c */
[----:B------:R-:W-:Y:S01]  /*0740*/  DMUL R28, R28, 8.11296384146066816958e+31 ;  /* 0x469000001c1c7828 */ /* 0x000fe20000000000 */
[----:B------:R-:W-:Y:S10]  /*0750*/  BRA `(.L_x_9) ;  /* 0x0000000000087947 */ /* 0x000ff40003800000 */
.L_x_8:
[----:B------:R-:W-:Y:S02]  /*0760*/  LOP3.LUT R29, R25, 0x80000, RZ, 0xfc, !PT ;  /* 0x00080000191d7812 */ /* 0x000fe400078efcff */
[----:B------:R-:W-:-:S07]  /*0770*/  MOV R28, R24 ;  /* 0x00000018001c7202 */ /* 0x000fce0000000f00 */
.L_x_9:
[----:B------:R-:W-:Y:S05]  /*0780*/  BSYNC.RECONVERGENT B2 ;  /* 0x0000000000027941 */ /* 0x000fea0003800200 */
.L_x_7:
[----:B------:R-:W-:-:S04]  /*0790*/  IMAD.MOV.U32 R27, RZ, RZ, 0x0 ;  /* 0x00000000ff1b7424 */ /* 0x000fc800078e00ff */
[----:B------:R-:W-:Y:S05]  /*07a0*/  RET.REL.NODEC R26 `(_Z16compute_lj_forceId7double37double4Lb1E12texReader_dpEvPT0_PKT1_iPKiT_SA_SA_i) ;  /* 0xfffffff81a147950 */ /* 0x000fea0003c3ffff */
.L_x_11:
[----:B------:R-:W-:-:S00]  /*07b0*/  BRA `(.L_x_11) ;  /* 0xfffffffc00fc7947 */ /* 0x000fc0000383ffff */
[----:B------:R-:W-:-:S00]  /*07c0*/  NOP ;  /* 0x0000000000007918 */ /* 0x000fc00000000000 */
        /* <DEDUP_REMOVED lines=11> */
.L_x_25:


//--------------------- .text._Z16compute_lj_forceIf6float36float4Lb1E12texReader_spEvPT0_PKT1_iPKiT_SA_SA_i --------------------------
	.section	.text._Z16compute_lj_forceIf6float36float4Lb1E12texReader_spEvPT0_PKT1_iPKiT_SA_SA_i,"ax",@progbits
	.align	128
.text._Z16compute_lj_forceIf6float36float4Lb1E12texReader_spEvPT0_PKT1_iPKiT_SA_SA_i:
        .type           _Z16compute_lj_forceIf6float36float4Lb1E12texReader_spEvPT0_PKT1_iPKiT_SA_SA_i,@function
        .size           _Z16compute_lj_forceIf6float36float4Lb1E12texReader_spEvPT0_PKT1_iPKiT_SA_SA_i,(.L_x_27 - _Z16compute_lj_forceIf6float36float4Lb1E12texReader_spEvPT0_PKT1_iPKiT_SA_SA_i)
        .other          _Z16compute_lj_forceIf6float36float4Lb1E12texReader_spEvPT0_PKT1_iPKiT_SA_SA_i,@"STO_CUDA_ENTRY STV_DEFAULT"
_Z16compute_lj_forceIf6float36float4Lb1E12texReader_spEvPT0_PKT1_iPKiT_SA_SA_i:
        /* <DEDUP_REMOVED lines=10> */
[----:B------:R-:W0:Y:S01]  /*00a0*/  LDC.64 R4, c[0x0][0x388] ;  /* 0x0000e200ff047b82 */ /* 0x000e220000000a00 */
[----:B------:R-:W1:Y:S01]  /*00b0*/  LDCU UR11, c[0x0][0x390] ;  /* 0x00007200ff0b77ac */ /* 0x000e620008000800 */
[----:B------:R-:W2:Y:S06]  /*00c0*/  LDCU UR5, c[0x0][0x3a0] ;  /* 0x00007400ff0577ac */ /* 0x000eac0008000800 */
[----:B------:R-:W3:Y:S01]  /*00d0*/  LDC.64 R8, c[0x0][0x398] ;  /* 0x0000e600ff087b82 */ /* 0x000ee20000000a00 */
[----:B------:R-:W0:Y:S07]  /*00e0*/  LDCU UR10, c[0x0][0x3a4] ;  /* 0x00007480ff0a77ac */ /* 0x000e2e0008000800 */
[----:B------:R-:W1:Y:S01]  /*00f0*/  LDC R14, c[0x0][0x3a8] ;  /* 0x0000ea00ff0e7b82 */ /* 0x000e620000000800 */
[----:B0-----:R-:W-:-:S07]  /*0100*/  IMAD.WIDE R4, R3, 0x10, R4 ;  /* 0x0000001003047825 */ /* 0x001fce00078e0204 */
[----:B------:R-:W0:Y:S01]  /*0110*/  LDC R15, c[0x0][0x3ac] ;  /* 0x0000eb00ff0f7b82 */ /* 0x000e220000000800 */
[----:B------:R-:W4:Y:S01]  /*0120*/  LDG.E.128 R4, desc[UR8][R4.64] ;  /* 0x0000000804047981 */ /* 0x000f22000c1e1d00 */
[----:B------:R-:W-:Y:S01]  /*0130*/  SHF.L.U32 R11, R10, 0x2, RZ ;  /* 0x000000020a0b7819 */ /* 0x000fe200000006ff */
[----:B---3--:R-:W-:Y:S01]  /*0140*/  IMAD.WIDE.U32 R8, R3, 0x4, R8 ;  /* 0x0000000403087825 */ /* 0x008fe200078e0008 */
[----:B------:R-:W-:Y:S01]  /*0150*/  CS2R R12, SRZ ;  /* 0x00000000000c7805 */ /* 0x000fe2000001ff00 */
[----:B------:R-:W-:Y:S02]  /*0160*/  UMOV UR4, URZ ;  /* 0x000000ff00047c82 */ /* 0x000fe40008000000 */
[----:B------:R-:W-:Y:S02]  /*0170*/  IMAD.IADD R9, R9, 0x1, R11 ;  /* 0x0000000109097824 */ /* 0x000fe400078e020b */
[----:B-12---:R-:W-:-:S07]  /*0180*/  HFMA2 R11, -RZ, RZ, 0, 0 ;  /* 0x00000000ff0b7431 */ /* 0x006fce00000001ff */
.L_x_18:
[----:B------:R-:W2:Y:S01]  /*0190*/  LDG.E R0, desc[UR8][R8.64] ;  /* 0x0000000808007981 */ /* 0x000ea2000c1e1900 */
[----:B------:R-:W2:Y:S01]  /*01a0*/  LDCU UR6, c[0x0][0x3c0] ;  /* 0x00007800ff0677ac */ /* 0x000ea20008000800 */
[----:B------:R-:W-:Y:S02]  /*01b0*/  UMOV UR7, URZ ;  /* 0x000000ff00077c82 */ /* 0x000fe40008000000 */
[----:B--2---:R-:W5:Y:S01]  /*01c0*/  TLD.LZ R17, R18, R0, UR6, 1D, 0x7 ;  /* 0x00ff06ff00127f66 */ /* 0x004f6200081e0711 */
[----:B------:R-:W-:Y:S01]  /*01d0*/  UIADD3 UR4, UPT, UPT, UR4, 0x1, URZ ;  /* 0x0000000104047890 */ /* 0x000fe2000fffe0ff */
[----:B------:R-:W-:Y:S03]  /*01e0*/  BSSY.RECONVERGENT B0, `(.L_x_13) ;  /* 0x0000020000007945 */ /* 0x000fe60003800200 */
[----:B------:R-:W-:Y:S01]  /*01f0*/  UISETP.NE.AND UP0, UPT, UR4, UR11, UPT ;  /* 0x0000000b0400728c */ /* 0x000fe2000bf05270 */
[----:B----45:R-:W-:Y:S01]  /*0200*/  FADD R16, R5, -R19 ;  /* 0x8000001305107221 */ /* 0x030fe20000000000 */
[----:B------:R-:W-:Y:S01]  /*0210*/  FADD R7, R4, -R18 ;  /* 0x8000001204077221 */ /* 0x000fe20000000000 */
[----:B------:R-:W-:-:S02]  /*0220*/  FADD R18, R6, -R17 ;  /* 0x8000001106127221 */ /* 0x000fc40000000000 */
[----:B------:R-:W-:-:S04]  /*0230*/  FMUL R2, R16, R16 ;  /* 0x0000001010027220 */ /* 0x000fc80000400000 */
[----:B------:R-:W-:-:S04]  /*0240*/  FFMA R17, R7, R7, R2 ;  /* 0x0000000707117223 */ /* 0x000fc80000000002 */
[----:B------:R-:W-:-:S05]  /*0250*/  FFMA R19, R18, R18, R17 ;  /* 0x0000001212137223 */ /* 0x000fca0000000011 */
[----:B------:R-:W-:-:S13]  /*0260*/  FSETP.GEU.AND P0, PT, R19, UR5, PT ;  /* 0x0000000513007c0b */ /* 0x000fda000bf0e000 */
[----:B------:R-:W-:Y:S05]  /*0270*/  @P0 BRA `(.L_x_14) ;  /* 0x0000000000580947 */ /* 0x000fea0003800000 */
[----:B------:R-:W-:Y:S01]  /*0280*/  VIADD R0, R19, 0x1800000 ;  /* 0x0180000013007836 */ /* 0x000fe20000000000 */
[----:B------:R-:W-:Y:S04]  /*0290*/  BSSY.RECONVERGENT B1, `(.L_x_15) ;  /* 0x000000c000017945 */ /* 0x000fe80003800200 */
[----:B------:R-:W-:-:S04]  /*02a0*/  LOP3.LUT R0, R0, 0x7f800000, RZ, 0xc0, !PT ;  /* 0x7f80000000007812 */ /* 0x000fc800078ec0ff */
[----:B------:R-:W-:-:S13]  /*02b0*/  ISETP.GT.U32.AND P0, PT, R0, 0x1ffffff, PT ;  /* 0x01ffffff0000780c */ /* 0x000fda0003f04070 */
[----:B------:R-:W-:Y:S05]  /*02c0*/  @P0 BRA `(.L_x_16) ;  /* 0x0000000000100947 */ /* 0x000fea0003800000 */
[----:B------:R-:W-:-:S07]  /*02d0*/  MOV R20, 0x2f0 ;  /* 0x000002f000147802 */ /* 0x000fce0000000f00 */
[----:B0-----:R-:W-:Y:S05]  /*02e0*/  CALL.REL.NOINC `($__internal_1_$__cuda_sm20_rcp_rn_f32_slowpath) ;  /* 0x0000000000747944 */ /* 0x001fea0003c00000 */
[----:B------:R-:W-:Y:S01]  /*02f0*/  MOV R0, R17 ;  /* 0x0000001100007202 */ /* 0x000fe20000000f00 */
[----:B------:R-:W-:Y:S06]  /*0300*/  BRA `(.L_x_17) ;  /* 0x0000000000107947 */ /* 0x000fec0003800000 */
.L_x_16:
[----:B------:R-:W1:Y:S02]  /*0310*/  MUFU.RCP R0, R19 ;  /* 0x0000001300007308 */ /* 0x000e640000001000 */
[----:B-1----:R-:W-:-:S04]  /*0320*/  FFMA R2, R19, R0, -1 ;  /* 0xbf80000013027423 */ /* 0x002fc80000000000 */
[----:B------:R-:W-:-:S04]  /*0330*/  FADD.FTZ R17, -R2, -RZ ;  /* 0x800000ff02117221 */ /* 0x000fc80000010100 */
[----:B------:R-:W-:-:S07]  /*0340*/  FFMA R0, R0, R17, R0 ;  /* 0x0000001100007223 */ /* 0x000fce0000000000 */
.L_x_17:
[----:B------:R-:W-:Y:S05]  /*0350*/  BSYNC.RECONVERGENT B1 ;  /* 0x0000000000017941 */ /* 0x000fea0003800200 */
.L_x_15:
[----:B------:R-:W-:-:S04]  /*0360*/  FMUL R17, R0, R0 ;  /* 0x0000000000117220 */ /* 0x000fc80000400000 */
[----:B------:R-:W-:-:S04]  /*0370*/  FMUL R17, R17, R0 ;  /* 0x0000000011117220 */ /* 0x000fc80000400000 */
[C---:B------:R-:W-:Y:S01]  /*0380*/  FMUL R0, R17.reuse, R0 ;  /* 0x0000000011007220 */ /* 0x040fe20000400000 */
[----:B------:R-:W-:-:S04]  /*0390*/  FFMA R17, R17, UR10, -R14 ;  /* 0x0000000a11117c23 */ /* 0x000fc8000800080e */
[----:B------:R-:W-:-:S04]  /*03a0*/  FMUL R0, R0, R17 ;  /* 0x0000001100007220 */ /* 0x000fc80000400000 */
[-C--:B------:R-:W-:Y:S01]  /*03b0*/  FFMA R12, R7, R0.reuse, R12 ;  /* 0x00000000070c7223 */ /* 0x080fe2000000000c */
[-C--:B------:R-:W-:Y:S01]  /*03c0*/  FFMA R13, R16, R0.reuse, R13 ;  /* 0x00000000100d7223 */ /* 0x080fe2000000000d */
[----:B------:R-:W-:-:S07]  /*03d0*/  FFMA R11, R18, R0, R11 ;  /* 0x00000000120b7223 */ /* 0x000fce000000000b */
.L_x_14:
[----:B------:R-:W-:Y:S05]  /*03e0*/  BSYNC.RECONVERGENT B0 ;  /* 0x0000000000007941 */ /* 0x000fea0003800200 */
.L_x_13:
[----:B0-----:R-:W-:Y:S01]  /*03f0*/  IMAD.WIDE R8, R15, 0x4, R8 ;  /* 0x000000040f087825 */ /* 0x001fe200078e0208 */
[----:B------:R-:W-:Y:S06]  /*0400*/  BRA.U UP0, `(.L_x_18) ;  /* 0xfffffffd00607547 */ /* 0x000fec000b83ffff */
[----:B------:R-:W-:Y:S05]  /*0410*/  BRA `(.L_x_19) ;  /* 0x0000000000087947 */ /* 0x000fea0003800000 */
.L_x_12:
[----:B------:R-:W-:Y:S01]  /*0420*/  IMAD.MOV.U32 R11, RZ, RZ, RZ ;  /* 0x000000ffff0b7224 */ /* 0x000fe200078e00ff */
[----:B------:R-:W-:-:S07]  /*0430*/  CS2R R12, SRZ ;  /* 0x00000000000c7805 */ /* 0x000fce000001ff00 */
.L_x_19:
[----:B------:R-:W0:Y:S01]  /*0440*/  LDC.64 R4, c[0x0][0x380] ;  /* 0x0000e000ff047b82 */ /* 0x000e220000000a00 */
[----:B------:R-:W-:Y:S02]  /*0450*/  IMAD R7, R10, 0xc, RZ ;  /* 0x0000000c0a077824 */ /* 0x000fe400078e02ff */
[----:B0-----:R-:W-:-:S05]  /*0460*/  IMAD.WIDE.U32 R2, R3, 0xc, R4 ;  /* 0x0000000c03027825 */ /* 0x001fca00078e0004 */
[----:B------:R-:W-:-:S05]  /*0470*/  IADD3 R3, PT, PT, R3, R7, RZ ;  /* 0x0000000703037210 */ /* 0x000fca0007ffe0ff */
[----:B------:R-:W-:Y:S04]  /*0480*/  STG.E desc[UR8][R2.64], R12 ;  /* 0x0000000c02007986 */ /* 0x000fe8000c101908 */
[----:B------:R-:W-:Y:S04]  /*0490*/  STG.E desc[UR8][R2.64+0x4], R13 ;  /* 0x0000040d02007986 */ /* 0x000fe8000c101908 */
[----:B------:R-:W-:Y:S01]  /*04a0*/  STG.E desc[UR8][R2.64+0x8], R11 ;  /* 0x0000080b02007986 */ /* 0x000fe2000c101908 */
[----:B------:R-:W-:Y:S05]  /*04b0*/  EXIT ;  /* 0x000000000000794d */ /* 0x000fea0003800000 */
        .weak           $__internal_1_$__cuda_sm20_rcp_rn_f32_slowpath
        .type           $__internal_1_$__cuda_sm20_rcp_rn_f32_slowpath,@function
        .size           $__internal_1_$__cuda_sm20_rcp_rn_f32_slowpath,(.L_x_27 - $__internal_1_$__cuda_sm20_rcp_rn_f32_slowpath)
$__internal_1_$__cuda_sm20_rcp_rn_f32_slowpath:
[----:B------:R-:W-:Y:S01]  /*04c0*/  IMAD.SHL.U32 R2, R19, 0x2, RZ ;  /* 0x0000000213027824 */ /* 0x000fe200078e00ff */
[----:B------:R-:W-:Y:S01]  /*04d0*/  BSSY.RECONVERGENT B2, `(.L_x_20) ;  /* 0x0000031000027945 */ /* 0x000fe20003800200 */
[----:B------:R-:W-:-:S03]  /*04e0*/  MOV R0, R19 ;  /* 0x0000001300007202 */ /* 0x000fc60000000f00 */
[----:B------:R-:W-:-:S04]  /*04f0*/  SHF.R.U32.HI R2, RZ, 0x18, R2 ;  /* 0x00000018ff027819 */ /* 0x000fc80000011602 */
[----:B------:R-:W-:-:S13]  /*0500*/  ISETP.NE.U32.AND P0, PT, R2, RZ, PT ;  /* 0x000000ff0200720c */ /* 0x000fda0003f05070 */
[----:B------:R-:W-:Y:S05]  /*0510*/  @P0 BRA `(.L_x_21) ;  /* 0x0000000000280947 */ /* 0x000fea0003800000 */
[----:B------:R-:W-:-:S05]  /*0520*/  IMAD.SHL.U32 R2, R0, 0x2, RZ ;  /* 0x0000000200027824 */ /* 0x000fca00078e00ff */
[----:B------:R-:W-:-:S13]  /*0530*/  ISETP.NE.AND P0, PT, R2, RZ, PT ;  /* 0x000000ff0200720c */ /* 0x000fda0003f05270 */
[----:B------:R-:W-:Y:S01]  /*0540*/  @P0 FFMA R19, R0, 1.84467440737095516160e+19, RZ ;  /* 0x5f80000000130823 */ /* 0x000fe200000000ff */
[----:B------:R-:W-:Y:S08]  /*0550*/  @!P0 MUFU.RCP R17, R0 ;  /* 0x0000000000118308 */ /* 0x000ff00000001000 */
[----:B------:R-:W0:Y:S02]  /*0560*/  @P0 MUFU.RCP R2, R19 ;  /* 0x0000001300020308 */ /* 0x000e240000001000 */
[----:B0-----:R-:W-:-:S04]  /*0570*/  @P0 FFMA R21, R19, R2, -1 ;  /* 0xbf80000013150423 */ /* 0x001fc80000000002 */
[----:B------:R-:W-:-:S04]  /*0580*/  @P0 FADD.FTZ R21, -R21, -RZ ;  /* 0x800000ff15150221 */ /* 0x000fc80000010100 */
[----:B------:R-:W-:-:S04]  /*0590*/  @P0 FFMA R2, R2, R21, R2 ;  /* 0x0000001502020223 */ /* 0x000fc80000000002 */
[----:B------:R-:W-:Y:S01]  /*05a0*/  @P0 FFMA R17, R2, 1.84467440737095516160e+19, RZ ;  /* 0x5f80000002110823 */ /* 0x000fe200000000ff */
[----:B------:R-:W-:Y:S06]  /*05b0*/  BRA `(.L_x_22) ;  /* 0x0000000000887947 */ /* 0x000fec0003800000 */
.L_x_21:
[----:B------:R-:W-:-:S04]  /*05c0*/  IADD3 R17, PT, PT, R2, -0xfd, RZ ;  /* 0xffffff0302117810 */ /* 0x000fc80007ffe0ff */
[----:B------:R-:W-:-:S13]  /*05d0*/  ISETP.GT.U32.AND P0, PT, R17, 0x1, PT ;  /* 0x000000011100780c */ /* 0x000fda0003f04070 */
[----:B------:R-:W-:Y:S05]  /*05e0*/  @P0 BRA `(.L_x_23) ;  /* 0x0000000000780947 */ /* 0x000fea0003800000 */
[----:B------:R-:W-:Y:S01]  /*05f0*/  LOP3.LUT R19, R0, 0x7fffff, RZ, 0xc0, !PT ;  /* 0x007fffff00137812 */ /* 0x000fe200078ec0ff */
[----:B------:R-:W-:-:S03]  /*0600*/  HFMA2 R24, -RZ, RZ, 0, 1.78813934326171875e-07 ;  /* 0x00000003ff187431 */ /* 0x000fc600000001ff */
[----:B------:R-:W-:-:S04]  /*0610*/  LOP3.LUT R19, R19, 0x3f800000, RZ, 0xfc, !PT ;  /* 0x3f80000013137812 */ /* 0x000fc800078efcff */
[----:B------:R-:W0:Y:S01]  /*0620*/  MUFU.RCP R22, R19 ;  /* 0x0000001300167308 */ /* 0x000e220000001000 */
[----:B------:R-:W-:Y:S01]  /*0630*/  SHF.L.U32 R25, R24, R17, RZ ;  /* 0x0000001118197219 */ /* 0x000fe200000006ff */
[----:B0-----:R-:W-:-:S04]  /*0640*/  FFMA R21, R19, R22, -1 ;  /* 0xbf80000013157423 */ /* 0x001fc80000000016 */
[----:B------:R-:W-:-:S04]  /*0650*/  FADD.FTZ R21, -R21, -RZ ;  /* 0x800000ff15157221 */ /* 0x000fc80000010100 */
[CCC-:B------:R-:W-:Y:S01]  /*0660*/  FFMA.RM R23, R22.reuse, R21.reuse, R22.reuse ;  /* 0x0000001516177223 */ /* 0x1c0fe20000004016 */
[----:B------:R-:W-:-:S04]  /*0670*/  FFMA.RP R22, R22, R21, R22 ;  /* 0x0000001516167223 */ /* 0x000fc80000008016 */
[C---:B------:R-:W-:Y:S02]  /*0680*/  LOP3.LUT R21, R23.reuse, 0x7fffff, RZ, 0xc0, !PT ;  /* 0x007fffff17157812 */ /* 0x040fe400078ec0ff */
[----:B------:R-:W-:Y:S02]  /*0690*/  FSETP.NEU.FTZ.AND P0, PT, R23, R22, PT ;  /* 0x000000161700720b */ /* 0x000fe40003f1d000 */
[----:B------:R-:W-:Y:S02]  /*06a0*/  LOP3.LUT R22, R21, 0x800000, RZ, 0xfc, !PT ;  /* 0x0080000015167812 */ /* 0x000fe400078efcff */
[----:B------:R-:W-:Y:S02]  /*06b0*/  SEL R21, RZ, 0xffffffff, !P0 ;  /* 0xffffffffff157807 */ /* 0x000fe40004000000 */
[----:B------:R-:W-:-:S03]  /*06c0*/  LOP3.LUT R24, R25, R22, RZ, 0xc0, !PT ;  /* 0x0000001619187212 */ /* 0x000fc600078ec0ff */
[----:B------:R-:W-:Y:S01]  /*06d0*/  IMAD.MOV R21, RZ, RZ, -R21 ;  /* 0x000000ffff157224 */ /* 0x000fe200078e0a15 */
[----:B------:R-:W-:-:S04]  /*06e0*/  SHF.R.U32.HI R24, RZ, R17, R24 ;  /* 0x00000011ff187219 */ /* 0x000fc80000011618 */
[----:B------:R-:W-:Y:S02]  /*06f0*/  LOP3.LUT P1, RZ, R21, R17, R22, 0xf8, !PT ;  /* 0x0000001115ff7212 */ /* 0x000fe4000782f816 */
[C---:B------:R-:W-:Y:S02]  /*0700*/  LOP3.LUT P0, RZ, R24.reuse, 0x1, RZ, 0xc0, !PT ;  /* 0x0000000118ff7812 */ /* 0x040fe4000780c0ff */
[----:B------:R-:W-:-:S04]  /*0710*/  LOP3.LUT P2, RZ, R24, 0x2, RZ, 0xc0, !PT ;  /* 0x0000000218ff7812 */ /* 0x000fc8000784c0ff */
[----:B------:R-:W-:Y:S02]  /*0720*/  PLOP3.LUT P0, PT, P0, P1, P2, 0xe0, 0x0 ;  /* 0x000000000000781c */ /* 0x000fe40000703c20 */
[----:B------:R-:W-:Y:S02]  /*0730*/  LOP3.LUT P1, RZ, R0, 0x7fffff, RZ, 0xc0, !PT ;  /* 0x007fffff00ff7812 */ /* 0x000fe4000782c0ff */
[----:B------:R-:W-:-:S04]  /*0740*/  SEL R17, RZ, 0x1, !P0 ;  /* 0x00000001ff117807 */ /* 0x000fc80004000000 */
[----:B------:R-:W-:-:S04]  /*0750*/  IADD3 R17, PT, PT, -R17, RZ, RZ ;  /* 0x000000ff11117210 */ /* 0x000fc80007ffe1ff */
[----:B------:R-:W-:Y:S02]  /*0760*/  ISETP.GE.AND P0, PT, R17, RZ, PT ;  /* 0x000000ff1100720c */ /* 0x000fe40003f06270 */
[----:B------:R-:W-:-:S04]  /*0770*/  IADD3 R17, PT, PT, R2, -0xfc, RZ ;  /* 0xffffff0402117810 */ /* 0x000fc80007ffe0ff */
[----:B------:R-:W-:-:S07]  /*0780*/  SHF.R.U32.HI R17, RZ, R17, R22 ;  /* 0x00000011ff117219 */ /* 0x000fce0000011616 */
[----:B------:R-:W-:-:S05]  /*0790*/  @!P0 VIADD R17, R17, 0x1 ;  /* 0x0000000111118836 */ /* 0x000fca0000000000 */
[----:B------:R-:W-:-:S04]  /*07a0*/  @!P1 SHF.L.U32 R17, R17, 0x1, RZ ;  /* 0x0000000111119819 */ /* 0x000fc800000006ff */
[----:B------:R-:W-:Y:S01]  /*07b0*/  LOP3.LUT R17, R17, 0x80000000, R0, 0xf8, !PT ;  /* 0x8000000011117812 */ /* 0x000fe200078ef800 */
[----:B------:R-:W-:Y:S06]  /*07c0*/  BRA `(.L_x_22) ;  /* 0x0000000000047947 */ /* 0x000fec0003800000 */
.L_x_23:
[----:B------:R0:W1:Y:S02]  /*07d0*/  MUFU.RCP R17, R0 ;  /* 0x0000000000117308 */ /* 0x0000640000001000 */
.L_x_22:
[----:B------:R-:W-:Y:S05]  /*07e0*/  BSYNC.RECONVERGENT B2 ;  /* 0x0000000000027941 */ /* 0x000fea0003800200 */
.L_x_20:
[----:B------:R-:W-:-:S04]  /*07f0*/  MOV R21, 0x0 ;  /* 0x0000000000157802 */ /* 0x000fc80000000f00 */
[----:B01----:R-:W-:Y:S05]  /*0800*/  RET.REL.NODEC R20 `(_Z16compute_lj_forceIf6float36float4Lb1E12texReader_spEvPT0_PKT1_iPKiT_SA_SA_i) ;  /* 0xfffffff414fc7950 */ /* 0x003fea0003c3ffff */
.L_x_24:
        /* <DEDUP_REMOVED lines=15> */
.L_x_27:


//--------------------- .nv.shared.reserved.0     --------------------------
	.section	.nv.shared.reserved.0,"aw",@nobits
	.weak		__nv_reservedSMEM_offset_0_alias
	.size		__nv_reservedSMEM_offset_0_alias, 0, 64
	.other		__nv_reservedSMEM_offset_0_alias,@"STO_CUDA_RESERVED_SHARED STV_DEFAULT"
__nv_reservedSMEM_offset_0_alias:
	.zero		0
	.zero		64


//--------------------- SYMBOLS --------------------------

	.type		.nv.reservedSmem.offset0,@object
	.size		.nv.reservedSmem.offset0,0x4
	.type		posTexture_dp,@"STT_CUDA_TEXTURE"
	.type		posTexture,@"STT_CUDA_TEXTURE"
